//
// Generated by NVIDIA NVVM Compiler
//
// Compiler Build ID: CL-36424714
// Cuda compilation tools, release 13.0, V13.0.88
// Based on NVVM 20.0.0
//

.version 9.0
.target sm_100
.address_size 64


.func  (.param .b32 func_retval0) add_i(
	.param .b32 add_i_param_0,
	.param .b32 add_i_param_1
)
{
	.reg .b32 	%r<4>;

	ld.param.u32 	%r1, [add_i_param_0];
	ld.param.u32 	%r2, [add_i_param_1];
	add.s32 	%r3, %r2, %r1;
	st.param.b32 	[func_retval0], %r3;
	ret;

}
.func  (.param .b32 func_retval0) saxpy_f(
	.param .b32 saxpy_f_param_0,
	.param .b32 saxpy_f_param_1,
	.param .b32 saxpy_f_param_2
)
{
	.reg .b32 	%f<5>;

	ld.param.f32 	%f1, [saxpy_f_param_0];
	ld.param.f32 	%f2, [saxpy_f_param_1];
	ld.param.f32 	%f3, [saxpy_f_param_2];
	fma.rn.f32 	%f4, %f1, %f2, %f3;
	st.param.f32 	[func_retval0], %f4;
	ret;

}
.func  (.param .b32 func_retval0) _Z5mul_iii(
	.param .b32 _Z5mul_iii_param_0,
	.param .b32 _Z5mul_iii_param_1
)
{
	.reg .b32 	%r<4>;

	ld.param.u32 	%r1, [_Z5mul_iii_param_0];
	ld.param.u32 	%r2, [_Z5mul_iii_param_1];
	mul.lo.s32 	%r3, %r2, %r1;
	st.param.b32 	[func_retval0], %r3;
	ret;

}
.func  (.param .b32 func_retval0) _Z8helper_ffff(
	.param .b32 _Z8helper_ffff_param_0,
	.param .b32 _Z8helper_ffff_param_1,
	.param .b32 _Z8helper_ffff_param_2
)
{
	.reg .b32 	%f<6>;

	ld.param.f32 	%f1, [_Z8helper_ffff_param_0];
	ld.param.f32 	%f2, [_Z8helper_ffff_param_1];
	ld.param.f32 	%f3, [_Z8helper_ffff_param_2];
	{ // callseq 0, 0
	.param .b32 param0;
	st.param.f32 	[param0], %f1;
	.param .b32 param1;
	st.param.f32 	[param1], %f2;
	.param .b32 param2;
	st.param.f32 	[param2], %f3;
	.param .b32 retval0;
	call.uni (retval0), 
	saxpy_f, 
	(
	param0, 
	param1, 
	param2
	);
	ld.param.f32 	%f4, [retval0];
	} // callseq 0
	st.param.f32 	[func_retval0], %f4;
	ret;

}
	// .globl	_Z7kernelAPiPKii
.visible .entry _Z7kernelAPiPKii(
	.param .u64 .ptr .align 1 _Z7kernelAPiPKii_param_0,
	.param .u64 .ptr .align 1 _Z7kernelAPiPKii_param_1,
	.param .u32 _Z7kernelAPiPKii_param_2
)
{
	.reg .pred 	%p<2>;
	.reg .b32 	%r<12>;
	.reg .b64 	%rd<8>;

	ld.param.u64 	%rd1, [_Z7kernelAPiPKii_param_0];
	ld.param.u64 	%rd2, [_Z7kernelAPiPKii_param_1];
	ld.param.u32 	%r2, [_Z7kernelAPiPKii_param_2];
	mov.u32 	%r3, %ntid.x;
	mov.u32 	%r4, %ctaid.x;
	mov.u32 	%r5, %tid.x;
	mad.lo.s32 	%r1, %r3, %r4, %r5;
	setp.ge.s32 	%p1, %r1, %r2;
	@%p1 bra 	$L__BB4_2;
	cvta.to.global.u64 	%rd3, %rd2;
	cvta.to.global.u64 	%rd4, %rd1;
	mul.wide.s32 	%rd5, %r1, 4;
	add.s64 	%rd6, %rd3, %rd5;
	ld.global.nc.u32 	%r6, [%rd6];
	{ // callseq 1, 0
	.param .b32 param0;
	st.param.b32 	[param0], %r6;
	.param .b32 param1;
	st.param.b32 	[param1], 3;
	.param .b32 retval0;
	call.uni (retval0), 
	_Z5mul_iii, 
	(
	param0, 
	param1
	);
	ld.param.b32 	%r7, [retval0];
	} // callseq 1
	{ // callseq 2, 0
	.param .b32 param0;
	st.param.b32 	[param0], %r6;
	.param .b32 param1;
	st.param.b32 	[param1], 2;
	.param .b32 retval0;
	call.uni (retval0), 
	add_i, 
	(
	param0, 
	param1
	);
	ld.param.b32 	%r9, [retval0];
	} // callseq 2
	add.s32 	%r11, %r9, %r7;
	add.s64 	%rd7, %rd4, %rd5;
	st.global.u32 	[%rd7], %r11;
$L__BB4_2:
	ret;

}
	// .globl	_Z7kernelBPfPKfS1_fi
.visible .entry _Z7kernelBPfPKfS1_fi(
	.param .u64 .ptr .align 1 _Z7kernelBPfPKfS1_fi_param_0,
	.param .u64 .ptr .align 1 _Z7kernelBPfPKfS1_fi_param_1,
	.param .u64 .ptr .align 1 _Z7kernelBPfPKfS1_fi_param_2,
	.param .f32 _Z7kernelBPfPKfS1_fi_param_3,
	.param .u32 _Z7kernelBPfPKfS1_fi_param_4
)
{
	.reg .pred 	%p<2>;
	.reg .b32 	%r<6>;
	.reg .b32 	%f<6>;
	.reg .b64 	%rd<11>;

	ld.param.u64 	%rd1, [_Z7kernelBPfPKfS1_fi_param_0];
	ld.param.u64 	%rd2, [_Z7kernelBPfPKfS1_fi_param_1];
	ld.param.u64 	%rd3, [_Z7kernelBPfPKfS1_fi_param_2];
	ld.param.f32 	%f1, [_Z7kernelBPfPKfS1_fi_param_3];
	ld.param.u32 	%r2, [_Z7kernelBPfPKfS1_fi_param_4];
	mov.u32 	%r3, %ntid.x;
	mov.u32 	%r4, %ctaid.x;
	mov.u32 	%r5, %tid.x;
	mad.lo.s32 	%r1, %r3, %r4, %r5;
	setp.ge.s32 	%p1, %r1, %r2;
	@%p1 bra 	$L__BB5_2;
	cvta.to.global.u64 	%rd4, %rd2;
	cvta.to.global.u64 	%rd5, %rd3;
	cvta.to.global.u64 	%rd6, %rd1;
	mul.wide.s32 	%rd7, %r1, 4;
	add.s64 	%rd8, %rd4, %rd7;
	ld.global.nc.f32 	%f2, [%rd8];
	add.s64 	%rd9, %rd5, %rd7;
	ld.global.nc.f32 	%f3, [%rd9];
	{ // callseq 3, 0
	.param .b32 param0;
	st.param.f32 	[param0], %f1;
	.param .b32 param1;
	st.param.f32 	[param1], %f2;
	.param .b32 param2;
	st.param.f32 	[param2], %f3;
	.param .b32 retval0;
	call.uni (retval0), 
	_Z8helper_ffff, 
	(
	param0, 
	param1, 
	param2
	);
	ld.param.f32 	%f4, [retval0];
	} // callseq 3
	add.s64 	%rd10, %rd6, %rd7;
	st.global.f32 	[%rd10], %f4;
$L__BB5_2:
	ret;

}
	// .globl	_Z7kernelCPfPKiPKffi
.visible .entry _Z7kernelCPfPKiPKffi(
	.param .u64 .ptr .align 1 _Z7kernelCPfPKiPKffi_param_0,
	.param .u64 .ptr .align 1 _Z7kernelCPfPKiPKffi_param_1,
	.param .u64 .ptr .align 1 _Z7kernelCPfPKiPKffi_param_2,
	.param .f32 _Z7kernelCPfPKiPKffi_param_3,
	.param .u32 _Z7kernelCPfPKiPKffi_param_4
)
{
	.reg .pred 	%p<2>;
	.reg .b32 	%r<11>;
	.reg .b32 	%f<6>;
	.reg .b64 	%rd<11>;

	ld.param.u64 	%rd1, [_Z7kernelCPfPKiPKffi_param_0];
	ld.param.u64 	%rd2, [_Z7kernelCPfPKiPKffi_param_1];
	ld.param.u64 	%rd3, [_Z7kernelCPfPKiPKffi_param_2];
	ld.param.f32 	%f1, [_Z7kernelCPfPKiPKffi_param_3];
	ld.param.u32 	%r2, [_Z7kernelCPfPKiPKffi_param_4];
	mov.u32 	%r3, %ntid.x;
	mov.u32 	%r4, %ctaid.x;
	mov.u32 	%r5, %tid.x;
	mad.lo.s32 	%r1, %r3, %r4, %r5;
	setp.ge.s32 	%p1, %r1, %r2;
	@%p1 bra 	$L__BB6_2;
	cvta.to.global.u64 	%rd4, %rd2;
	cvta.to.global.u64 	%rd5, %rd3;
	cvta.to.global.u64 	%rd6, %rd1;
	mul.wide.s32 	%rd7, %r1, 4;
	add.s64 	%rd8, %rd4, %rd7;
	ld.global.nc.u32 	%r6, [%rd8];
	{ // callseq 4, 0
	.param .b32 param0;
	st.param.b32 	[param0], %r6;
	.param .b32 param1;
	st.param.b32 	[param1], 2;
	.param .b32 retval0;
	call.uni (retval0), 
	_Z5mul_iii, 
	(
	param0, 
	param1
	);
	ld.param.b32 	%r7, [retval0];
	} // callseq 4
	{ // callseq 5, 0
	.param .b32 param0;
	st.param.b32 	[param0], %r6;
	.param .b32 param1;
	st.param.b32 	[param1], %r7;
	.param .b32 retval0;
	call.uni (retval0), 
	add_i, 
	(
	param0, 
	param1
	);
	ld.param.b32 	%r9, [retval0];
	} // callseq 5
	cvt.rn.f32.s32 	%f2, %r9;
	add.s64 	%rd9, %rd5, %rd7;
	ld.global.nc.f32 	%f3, [%rd9];
	{ // callseq 6, 0
	.param .b32 param0;
	st.param.f32 	[param0], %f1;
	.param .b32 param1;
	st.param.f32 	[param1], %f2;
	.param .b32 param2;
	st.param.f32 	[param2], %f3;
	.param .b32 retval0;
	call.uni (retval0), 
	saxpy_f, 
	(
	param0, 
	param1, 
	param2
	);
	ld.param.f32 	%f4, [retval0];
	} // callseq 6
	add.s64 	%rd10, %rd6, %rd7;
	st.global.f32 	[%rd10], %f4;
$L__BB6_2:
	ret;

}


// ===== COMPILED SASS (sm_100) =====

	.target	sm_100

	.elftype	@"ET_EXEC"


//--------------------- .note.nv.tkinfo           --------------------------
	.section	.note.nv.tkinfo,"",@"SHT_NOTE"
	.sectionflags	@"SHF_NOTE_NV_TKINFO"
	.tkinfo
        /*0018*/ 	.word	0x00000002
        /*0030*/ 	.string	""
        /*0030*/ 	.string	"ptxas"
        /*0030*/ 	.string	"Cuda compilation tools, release 13.0, V13.0.88"
        /*0030*/ 	.string	"Build cuda_13.0.r13.0/compiler.36424714_0"
        /*0030*/ 	.string	"-arch sm_100 -m 64 "



//--------------------- .note.nv.cuinfo           --------------------------
	.section	.note.nv.cuinfo,"",@"SHT_NOTE"
	.sectionflags	@"SHF_NOTE_NV_CUINFO"
        /*0018*/ 	.short	0x0002
        /*001a*/ 	.short	0x0064
        /*001c*/ 	.short	0x0082
	.zero		2


//--------------------- .nv.info                  --------------------------
	.section	.nv.info,"",@"SHT_CUDA_INFO"
	.align	4


	//----- nvinfo : EIATTR_REGCOUNT
	.align		4
        /*0000*/ 	.byte	0x04, 0x2f
        /*0002*/ 	.short	(.L_1 - .L_0)
	.align		4
.L_0:
        /*0004*/ 	.word	index@(_Z7kernelAPiPKii)
        /*0008*/ 	.word	0x0000000a


	//----- nvinfo : EIATTR_FRAME_SIZE
	.align		4
.L_1:
        /*000c*/ 	.byte	0x04, 0x11
        /*000e*/ 	.short	(.L_3 - .L_2)
	.align		4
.L_2:
        /*0010*/ 	.word	index@($_Z7kernelAPiPKii$add_i)
        /*0014*/ 	.word	0x00000000


	//----- nvinfo : EIATTR_FRAME_SIZE
	.align		4
.L_3:
        /*0018*/ 	.byte	0x04, 0x11
        /*001a*/ 	.short	(.L_5 - .L_4)
	.align		4
.L_4:
        /*001c*/ 	.word	index@($_Z7kernelAPiPKii$_Z5mul_iii)
        /*0020*/ 	.word	0x00000000


	//----- nvinfo : EIATTR_FRAME_SIZE
	.align		4
.L_5:
        /*0024*/ 	.byte	0x04, 0x11
        /*0026*/ 	.short	(.L_7 - .L_6)
	.align		4
.L_6:
        /*0028*/ 	.word	index@(_Z7kernelAPiPKii)
        /*002c*/ 	.word	0x00000000


	//----- nvinfo : EIATTR_REGCOUNT
	.align		4
.L_7:
        /*0030*/ 	.byte	0x04, 0x2f
        /*0032*/ 	.short	(.L_9 - .L_8)
	.align		4
.L_8:
        /*0034*/ 	.word	index@(_Z7kernelBPfPKfS1_fi)
        /*0038*/ 	.word	0x0000000a


	//----- nvinfo : EIATTR_FRAME_SIZE
	.align		4
.L_9:
        /*003c*/ 	.byte	0x04, 0x11
        /*003e*/ 	.short	(.L_11 - .L_10)
	.align		4
.L_10:
        /*0040*/ 	.word	index@($_Z7kernelBPfPKfS1_fi$saxpy_f)
        /*0044*/ 	.word	0x00000000


	//----- nvinfo : EIATTR_FRAME_SIZE
	.align		4
.L_11:
        /*0048*/ 	.byte	0x04, 0x11
        /*004a*/ 	.short	(.L_13 - .L_12)
	.align		4
.L_12:
        /*004c*/ 	.word	index@($_Z7kernelBPfPKfS1_fi$_Z8helper_ffff)
        /*0050*/ 	.word	0x00000000


	//----- nvinfo : EIATTR_FRAME_SIZE
	.align		4
.L_13:
        /*0054*/ 	.byte	0x04, 0x11
        /*0056*/ 	.short	(.L_15 - .L_14)
	.align		4
.L_14:
        /*0058*/ 	.word	index@(_Z7kernelBPfPKfS1_fi)
        /*005c*/ 	.word	0x00000000


	//----- nvinfo : EIATTR_REGCOUNT
	.align		4
.L_15:
        /*0060*/ 	.byte	0x04, 0x2f
        /*0062*/ 	.short	(.L_17 - .L_16)
	.align		4
.L_16:
        /*0064*/ 	.word	index@(_Z7kernelCPfPKiPKffi)
        /*0068*/ 	.word	0x0000000a


	//----- nvinfo : EIATTR_FRAME_SIZE
	.align		4
.L_17:
        /*006c*/ 	.byte	0x04, 0x11
        /*006e*/ 	.short	(.L_19 - .L_18)
	.align		4
.L_18:
        /*0070*/ 	.word	index@($_Z7kernelCPfPKiPKffi$saxpy_f)
        /*0074*/ 	.word	0x00000000


	//----- nvinfo : EIATTR_FRAME_SIZE
	.align		4
.L_19:
        /*0078*/ 	.byte	0x04, 0x11
        /*007a*/ 	.short	(.L_21 - .L_20)
	.align		4
.L_20:
        /*007c*/ 	.word	index@($_Z7kernelCPfPKiPKffi$add_i)
        /*0080*/ 	.word	0x00000000


	//----- nvinfo : EIATTR_FRAME_SIZE
	.align		4
.L_21:
        /*0084*/ 	.byte	0x04, 0x11
        /*0086*/ 	.short	(.L_23 - .L_22)
	.align		4
.L_22:
        /*0088*/ 	.word	index@($_Z7kernelCPfPKiPKffi$_Z5mul_iii)
        /*008c*/ 	.word	0x00000000


	//----- nvinfo : EIATTR_FRAME_SIZE
	.align		4
.L_23:
        /*0090*/ 	.byte	0x04, 0x11
        /*0092*/ 	.short	(.L_25 - .L_24)
	.align		4
.L_24:
        /*0094*/ 	.word	index@(_Z7kernelCPfPKiPKffi)
        /*0098*/ 	.word	0x00000000


	//----- nvinfo : EIATTR_MIN_STACK_SIZE
	.align		4
.L_25:
        /*009c*/ 	.byte	0x04, 0x12
        /*009e*/ 	.short	(.L_27 - .L_26)
	.align		4
.L_26:
        /*00a0*/ 	.word	index@(_Z7kernelCPfPKiPKffi)
        /*00a4*/ 	.word	0x00000000


	//----- nvinfo : EIATTR_MIN_STACK_SIZE
	.align		4
.L_27:
        /*00a8*/ 	.byte	0x04, 0x12
        /*00aa*/ 	.short	(.L_29 - .L_28)
	.align		4
.L_28:
        /*00ac*/ 	.word	index@(_Z7kernelBPfPKfS1_fi)
        /*00b0*/ 	.word	0x00000000


	//----- nvinfo : EIATTR_MIN_STACK_SIZE
	.align		4
.L_29:
        /*00b4*/ 	.byte	0x04, 0x12
        /*00b6*/ 	.short	(.L_31 - .L_30)
	.align		4
.L_30:
        /*00b8*/ 	.word	index@(_Z7kernelAPiPKii)
        /*00bc*/ 	.word	0x00000000
.L_31:


//--------------------- .nv.compat                --------------------------
	.section	.nv.compat,"",@"SHT_CUDA_COMPAT_INFO"
	.align	4
        /*0000*/ 	.byte	0x02, 0x09, 0x00, 0x00, 0x02, 0x02, 0x01, 0x00, 0x02, 0x05, 0x05, 0x00, 0x03, 0x07, 0x01, 0x01
        /*0010*/ 	.byte	0x02, 0x03, 0x00, 0x00, 0x02, 0x06, 0x01, 0x00, 0x04, 0x0b, 0x08, 0x00, 0x09, 0x00, 0x00, 0x00
        /*0020*/ 	.byte	0x00, 0x00, 0x00, 0x00


//--------------------- .nv.info._Z7kernelCPfPKiPKffi --------------------------
	.section	.nv.info._Z7kernelCPfPKiPKffi,"",@"SHT_CUDA_INFO"
	.sectionflags	@""
	.align	4


	//----- nvinfo : EIATTR_CUDA_API_VERSION
	.align		4
        /*0000*/ 	.byte	0x04, 0x37
        /*0002*/ 	.short	(.L_33 - .L_32)
.L_32:
        /*0004*/ 	.word	0x00000082


	//----- nvinfo : EIATTR_KPARAM_INFO
	.align		4
.L_33:
        /*0008*/ 	.byte	0x04, 0x17
        /*000a*/ 	.short	(.L_35 - .L_34)
.L_34:
        /*000c*/ 	.word	0x00000000
        /*0010*/ 	.short	0x0004
        /*0012*/ 	.short	0x001c
        /*0014*/ 	.byte	0x00, 0xf0, 0x11, 0x00


	//----- nvinfo : EIATTR_KPARAM_INFO
	.align		4
.L_35:
        /*0018*/ 	.byte	0x04, 0x17
        /*001a*/ 	.short	(.L_37 - .L_36)
.L_36:
        /*001c*/ 	.word	0x00000000
        /*0020*/ 	.short	0x0003
        /*0022*/ 	.short	0x0018
        /*0024*/ 	.byte	0x00, 0xf0, 0x11, 0x00


	//----- nvinfo : EIATTR_KPARAM_INFO
	.align		4
.L_37:
        /*0028*/ 	.byte	0x04, 0x17
        /*002a*/ 	.short	(.L_39 - .L_38)
.L_38:
        /*002c*/ 	.word	0x00000000
        /*0030*/ 	.short	0x0002
        /*0032*/ 	.short	0x0010
        /*0034*/ 	.byte	0x00, 0xf5, 0x21, 0x00


	//----- nvinfo : EIATTR_KPARAM_INFO
	.align		4
.L_39:
        /*0038*/ 	.byte	0x04, 0x17
        /*003a*/ 	.short	(.L_41 - .L_40)
.L_40:
        /*003c*/ 	.word	0x00000000
        /*0040*/ 	.short	0x0001
        /*0042*/ 	.short	0x0008
        /*0044*/ 	.byte	0x00, 0xf5, 0x21, 0x00


	//----- nvinfo : EIATTR_KPARAM_INFO
	.align		4
.L_41:
        /*0048*/ 	.byte	0x04, 0x17
        /*004a*/ 	.short	(.L_43 - .L_42)
.L_42:
        /*004c*/ 	.word	0x00000000
        /*0050*/ 	.short	0x0000
        /*0052*/ 	.short	0x0000
        /*0054*/ 	.byte	0x00, 0xf5, 0x21, 0x00


	//----- nvinfo : EIATTR_SPARSE_MMA_MASK
	.align		4
.L_43:
        /*0058*/ 	.byte	0x03, 0x50
        /*005a*/ 	.short	0x0000


	//----- nvinfo : EIATTR_MAXREG_COUNT
	.align		4
        /*005c*/ 	.byte	0x03, 0x1b
        /*005e*/ 	.short	0x00ff


	//----- nvinfo : EIATTR_MERCURY_ISA_VERSION
	.align		4
        /*0060*/ 	.byte	0x03, 0x5f
        /*0062*/ 	.short	0x0101


	//----- nvinfo : EIATTR_VRC_CTA_INIT_COUNT
	.align		4
        /*0064*/ 	.byte	0x02, 0x4a
	.zero		1
	.zero		1


	//----- nvinfo : EIATTR_EXIT_INSTR_OFFSETS
	.align		4
        /*0068*/ 	.byte	0x04, 0x1c
        /*006a*/ 	.short	(.L_45 - .L_44)


	//   ....[0]....
.L_44:
        /*006c*/ 	.word	0x00000070


	//   ....[1]....
        /*0070*/ 	.word	0x00000190


	//----- nvinfo : EIATTR_CRS_STACK_SIZE
	.align		4
.L_45:
        /*0074*/ 	.byte	0x04, 0x1e
        /*0076*/ 	.short	(.L_47 - .L_46)
.L_46:
        /*0078*/ 	.word	0x00000000


	//----- nvinfo : EIATTR_CBANK_PARAM_SIZE
	.align		4
.L_47:
        /*007c*/ 	.byte	0x03, 0x19
        /*007e*/ 	.short	0x0020


	//----- nvinfo : EIATTR_PARAM_CBANK
	.align		4
        /*0080*/ 	.byte	0x04, 0x0a
        /*0082*/ 	.short	(.L_49 - .L_48)
	.align		4
.L_48:
        /*0084*/ 	.word	index@(.nv.constant0._Z7kernelCPfPKiPKffi)
        /*0088*/ 	.short	0x0380
        /*008a*/ 	.short	0x0020


	//----- nvinfo : EIATTR_SW_WAR
	.align		4
.L_49:
        /*008c*/ 	.byte	0x04, 0x36
        /*008e*/ 	.short	(.L_51 - .L_50)
.L_50:
        /*0090*/ 	.word	0x00000008
.L_51:


//--------------------- .nv.info._Z7kernelBPfPKfS1_fi --------------------------
	.section	.nv.info._Z7kernelBPfPKfS1_fi,"",@"SHT_CUDA_INFO"
	.sectionflags	@""
	.align	4


	//----- nvinfo : EIATTR_CUDA_API_VERSION
	.align		4
        /*0000*/ 	.byte	0x04, 0x37
        /*0002*/ 	.short	(.L_53 - .L_52)
.L_52:
        /*0004*/ 	.word	0x00000082


	//----- nvinfo : EIATTR_KPARAM_INFO
	.align		4
.L_53:
        /*0008*/ 	.byte	0x04, 0x17
        /*000a*/ 	.short	(.L_55 - .L_54)
.L_54:
        /*000c*/ 	.word	0x00000000
        /*0010*/ 	.short	0x0004
        /*0012*/ 	.short	0x001c
        /*0014*/ 	.byte	0x00, 0xf0, 0x11, 0x00


	//----- nvinfo : EIATTR_KPARAM_INFO
	.align		4
.L_55:
        /*0018*/ 	.byte	0x04, 0x17
        /*001a*/ 	.short	(.L_57 - .L_56)
.L_56:
        /*001c*/ 	.word	0x00000000
        /*0020*/ 	.short	0x0003
        /*0022*/ 	.short	0x0018
        /*0024*/ 	.byte	0x00, 0xf0, 0x11, 0x00


	//----- nvinfo : EIATTR_KPARAM_INFO
	.align		4
.L_57:
        /*0028*/ 	.byte	0x04, 0x17
        /*002a*/ 	.short	(.L_59 - .L_58)
.L_58:
        /*002c*/ 	.word	0x00000000
        /*0030*/ 	.short	0x0002
        /*0032*/ 	.short	0x0010
        /*0034*/ 	.byte	0x00, 0xf5, 0x21, 0x00


	//----- nvinfo : EIATTR_KPARAM_INFO
	.align		4
.L_59:
        /*0038*/ 	.byte	0x04, 0x17
        /*003a*/ 	.short	(.L_61 - .L_60)
.L_60:
        /*003c*/ 	.word	0x00000000
        /*0040*/ 	.short	0x0001
        /*0042*/ 	.short	0x0008
        /*0044*/ 	.byte	0x00, 0xf5, 0x21, 0x00


	//----- nvinfo : EIATTR_KPARAM_INFO
	.align		4
.L_61:
        /*0048*/ 	.byte	0x04, 0x17
        /*004a*/ 	.short	(.L_63 - .L_62)
.L_62:
        /*004c*/ 	.word	0x00000000
        /*0050*/ 	.short	0x0000
        /*0052*/ 	.short	0x0000
        /*0054*/ 	.byte	0x00, 0xf5, 0x21, 0x00


	//----- nvinfo : EIATTR_SPARSE_MMA_MASK
	.align		4
.L_63:
        /*0058*/ 	.byte	0x03, 0x50
        /*005a*/ 	.short	0x0000


	//----- nvinfo : EIATTR_MAXREG_COUNT
	.align		4
        /*005c*/ 	.byte	0x03, 0x1b
        /*005e*/ 	.short	0x00ff


	//----- nvinfo : EIATTR_MERCURY_ISA_VERSION
	.align		4
        /*0060*/ 	.byte	0x03, 0x5f
        /*0062*/ 	.short	0x0101


	//----- nvinfo : EIATTR_VRC_CTA_INIT_COUNT
	.align		4
        /*0064*/ 	.byte	0x02, 0x4a
	.zero		1
	.zero		1


	//----- nvinfo : EIATTR_EXIT_INSTR_OFFSETS
	.align		4
        /*0068*/ 	.byte	0x04, 0x1c
        /*006a*/ 	.short	(.L_65 - .L_64)


	//   ....[0]....
.L_64:
        /*006c*/ 	.word	0x00000070


	//   ....[1]....
        /*0070*/ 	.word	0x00000140


	//----- nvinfo : EIATTR_CRS_STACK_SIZE
	.align		4
.L_65:
        /*0074*/ 	.byte	0x04, 0x1e
        /*0076*/ 	.short	(.L_67 - .L_66)
.L_66:
        /*0078*/ 	.word	0x00000000


	//----- nvinfo : EIATTR_CBANK_PARAM_SIZE
	.align		4
.L_67:
        /*007c*/ 	.byte	0x03, 0x19
        /*007e*/ 	.short	0x0020


	//----- nvinfo : EIATTR_PARAM_CBANK
	.align		4
        /*0080*/ 	.byte	0x04, 0x0a
        /*0082*/ 	.short	(.L_69 - .L_68)
	.align		4
.L_68:
        /*0084*/ 	.word	index@(.nv.constant0._Z7kernelBPfPKfS1_fi)
        /*0088*/ 	.short	0x0380
        /*008a*/ 	.short	0x0020


	//----- nvinfo : EIATTR_SW_WAR
	.align		4
.L_69:
        /*008c*/ 	.byte	0x04, 0x36
        /*008e*/ 	.short	(.L_71 - .L_70)
.L_70:
        /*0090*/ 	.word	0x00000008
.L_71:


//--------------------- .nv.info._Z7kernelAPiPKii --------------------------
	.section	.nv.info._Z7kernelAPiPKii,"",@"SHT_CUDA_INFO"
	.sectionflags	@""
	.align	4


	//----- nvinfo : EIATTR_CUDA_API_VERSION
	.align		4
        /*0000*/ 	.byte	0x04, 0x37
        /*0002*/ 	.short	(.L_73 - .L_72)
.L_72:
        /*0004*/ 	.word	0x00000082


	//----- nvinfo : EIATTR_KPARAM_INFO
	.align		4
.L_73:
        /*0008*/ 	.byte	0x04, 0x17
        /*000a*/ 	.short	(.L_75 - .L_74)
.L_74:
        /*000c*/ 	.word	0x00000000
        /*0010*/ 	.short	0x0002
        /*0012*/ 	.short	0x0010
        /*0014*/ 	.byte	0x00, 0xf0, 0x11, 0x00


	//----- nvinfo : EIATTR_KPARAM_INFO
	.align		4
.L_75:
        /*0018*/ 	.byte	0x04, 0x17
        /*001a*/ 	.short	(.L_77 - .L_76)
.L_76:
        /*001c*/ 	.word	0x00000000
        /*0020*/ 	.short	0x0001
        /*0022*/ 	.short	0x0008
        /*0024*/ 	.byte	0x00, 0xf5, 0x21, 0x00


	//----- nvinfo : EIATTR_KPARAM_INFO
	.align		4
.L_77:
        /*0028*/ 	.byte	0x04, 0x17
        /*002a*/ 	.short	(.L_79 - .L_78)
.L_78:
        /*002c*/ 	.word	0x00000000
        /*0030*/ 	.short	0x0000
        /*0032*/ 	.short	0x0000
        /*0034*/ 	.byte	0x00, 0xf5, 0x21, 0x00


	//----- nvinfo : EIATTR_SPARSE_MMA_MASK
	.align		4
.L_79:
        /*0038*/ 	.byte	0x03, 0x50
        /*003a*/ 	.short	0x0000


	//----- nvinfo : EIATTR_MAXREG_COUNT
	.align		4
        /*003c*/ 	.byte	0x03, 0x1b
        /*003e*/ 	.short	0x00ff


	//----- nvinfo : EIATTR_MERCURY_ISA_VERSION
	.align		4
        /*0040*/ 	.byte	0x03, 0x5f
        /*0042*/ 	.short	0x0101


	//----- nvinfo : EIATTR_VRC_CTA_INIT_COUNT
	.align		4
        /*0044*/ 	.byte	0x02, 0x4a
	.zero		1
	.zero		1


	//----- nvinfo : EIATTR_EXIT_INSTR_OFFSETS
	.align		4
        /*0048*/ 	.byte	0x04, 0x1c
        /*004a*/ 	.short	(.L_81 - .L_80)


	//   ....[0]....
.L_80:
        /*004c*/ 	.word	0x00000070


	//   ....[1]....
        /*0050*/ 	.word	0x00000140


	//----- nvinfo : EIATTR_CRS_STACK_SIZE
	.align		4
.L_81:
        /*0054*/ 	.byte	0x04, 0x1e
        /*0056*/ 	.short	(.L_83 - .L_82)
.L_82:
        /*0058*/ 	.word	0x00000000


	//----- nvinfo : EIATTR_CBANK_PARAM_SIZE
	.align		4
.L_83:
        /*005c*/ 	.byte	0x03, 0x19
        /*005e*/ 	.short	0x0014


	//----- nvinfo : EIATTR_PARAM_CBANK
	.align		4
        /*0060*/ 	.byte	0x04, 0x0a
        /*0062*/ 	.short	(.L_85 - .L_84)
	.align		4
.L_84:
        /*0064*/ 	.word	index@(.nv.constant0._Z7kernelAPiPKii)
        /*0068*/ 	.short	0x0380
        /*006a*/ 	.short	0x0014


	//----- nvinfo : EIATTR_SW_WAR
	.align		4
.L_85:
        /*006c*/ 	.byte	0x04, 0x36
        /*006e*/ 	.short	(.L_87 - .L_86)
.L_86:
        /*0070*/ 	.word	0x00000008
.L_87:


//--------------------- .nv.callgraph             --------------------------
	.section	.nv.callgraph,"",@"SHT_CUDA_CALLGRAPH"
	.align	4
	.sectionentsize	8
	.align		4
        /*0000*/ 	.word	0x00000000
	.align		4
        /*0004*/ 	.word	0xffffffff
	.align		4
        /*0008*/ 	.word	0x00000000
	.align		4
        /*000c*/ 	.word	0xfffffffe
	.align		4
        /*0010*/ 	.word	0x00000000
	.align		4
        /*0014*/ 	.word	0xfffffffd
	.align		4
        /*0018*/ 	.word	0x00000000
	.align		4
        /*001c*/ 	.word	0xfffffffc


//--------------------- .text._Z7kernelCPfPKiPKffi --------------------------
	.section	.text._Z7kernelCPfPKiPKffi,"ax",@progbits
	.align	128
        .global         _Z7kernelCPfPKiPKffi
        .type           _Z7kernelCPfPKiPKffi,@function
        .size           _Z7kernelCPfPKiPKffi,(.L_x_5 - _Z7kernelCPfPKiPKffi)
        .other          _Z7kernelCPfPKiPKffi,@"STO_CUDA_ENTRY STV_DEFAULT"
_Z7kernelCPfPKiPKffi:
.text._Z7kernelCPfPKiPKffi:
[----:B------:R-:W-:Y:S01]  /*0000*/  LDC R1, c[0x0][0x37c] ;  /* 0x0000df00ff017b82 */ /* 0x000fe20000000800 */
[----:B------:R-:W0:Y:S01]  /*0010*/  S2R R5, SR_CTAID.X ;  /* 0x0000000000057919 */ /* 0x000e220000002500 */
[----:B------:R-:W0:Y:S01]  /*0020*/  LDCU UR4, c[0x0][0x360] ;  /* 0x00006c00ff0477ac */ /* 0x000e220008000800 */
[----:B------:R-:W0:Y:S01]  /*0030*/  S2R R0, SR_TID.X ;  /* 0x0000000000007919 */ /* 0x000e220000002100 */
[----:B------:R-:W1:Y:S01]  /*0040*/  LDCU UR5, c[0x0][0x39c] ;  /* 0x00007380ff0577ac */ /* 0x000e620008000800 */
[----:B0-----:R-:W-:-:S05]  /*0050*/  IMAD R5, R5, UR4, R0 ;  /* 0x0000000405057c24 */ /* 0x001fca000f8e0200 */
[----:B-1----:R-:W-:-:S13]  /*0060*/  ISETP.GE.AND P0, PT, R5, UR5, PT ;  /* 0x0000000505007c0c */ /* 0x002fda000bf06270 */
[----:B------:R-:W-:Y:S05]  /*0070*/  @P0 EXIT ;  /* 0x000000000000094d */ /* 0x000fea0003800000 */
[----:B------:R-:W0:Y:S01]  /*0080*/  LDC.64 R2, c[0x0][0x388] ;  /* 0x0000e200ff027b82 */ /* 0x000e220000000a00 */
[----:B------:R-:W1:Y:S01]  /*0090*/  LDCU.64 UR4, c[0x0][0x358] ;  /* 0x00006b00ff0477ac */ /* 0x000e620008000a00 */
[----:B0-----:R-:W-:-:S05]  /*00a0*/  IMAD.WIDE R2, R5, 0x4, R2 ;  /* 0x0000000405027825 */ /* 0x001fca00078e0202 */
[----:B-1----:R0:W5:Y:S02]  /*00b0*/  LDG.E.CONSTANT R0, desc[UR4][R2.64] ;  /* 0x0000000402007981 */ /* 0x002164000c1e9900 */
[----:B0-----:R-:W-:-:S07]  /*00c0*/  MOV R2, 0xe0 ;  /* 0x000000e000027802 */ /* 0x001fce0000000f00 */
[----:B-----5:R-:W-:Y:S05]  /*00d0*/  CALL.REL.NOINC `($_Z7kernelCPfPKiPKffi$_Z5mul_iii) ;  /* 0x0000000000307944 */ /* 0x020fea0003c00000 */
[----:B------:R-:W-:-:S07]  /*00e0*/  MOV R2, 0x100 ;  /* 0x0000010000027802 */ /* 0x000fce0000000f00 */
[----:B------:R-:W-:Y:S05]  /*00f0*/  CALL.REL.NOINC `($_Z7kernelCPfPKiPKffi$add_i) ;  /* 0x0000000000347944 */ /* 0x000fea0003c00000 */
[----:B------:R-:W0:Y:S02]  /*0100*/  LDC.64 R2, c[0x0][0x390] ;  /* 0x0000e400ff027b82 */ /* 0x000e240000000a00 */
[----:B0-----:R-:W-:-:S06]  /*0110*/  IMAD.WIDE R2, R5, 0x4, R2 ;  /* 0x0000000405027825 */ /* 0x001fcc00078e0202 */
[----:B------:R0:W5:Y:S01]  /*0120*/  LDG.E.CONSTANT R2, desc[UR4][R2.64] ;  /* 0x0000000402027981 */ /* 0x000162000c1e9900 */
[----:B------:R-:W-:Y:S02]  /*0130*/  I2FP.F32.S32 R7, R0 ;  /* 0x0000000000077245 */ /* 0x000fe40000201400 */
[----:B------:R-:W-:-:S07]  /*0140*/  MOV R0, 0x160 ;  /* 0x0000016000007802 */ /* 0x000fce0000000f00 */
[----:B0----5:R-:W-:Y:S05]  /*0150*/  CALL.REL.NOINC `($_Z7kernelCPfPKiPKffi$saxpy_f) ;  /* 0x0000000000287944 */ /* 0x021fea0003c00000 */
[----:B------:R-:W0:Y:S02]  /*0160*/  LDC.64 R2, c[0x0][0x380] ;  /* 0x0000e000ff027b82 */ /* 0x000e240000000a00 */
[----:B0-----:R-:W-:-:S05]  /*0170*/  IMAD.WIDE R2, R5, 0x4, R2 ;  /* 0x0000000405027825 */ /* 0x001fca00078e0202 */
[----:B------:R-:W-:Y:S01]  /*0180*/  STG.E desc[UR4][R2.64], R7 ;  /* 0x0000000702007986 */ /* 0x000fe2000c101904 */
[----:B------:R-:W-:Y:S05]  /*0190*/  EXIT ;  /* 0x000000000000794d */ /* 0x000fea0003800000 */
        .type           $_Z7kernelCPfPKiPKffi$_Z5mul_iii,@function
        .size           $_Z7kernelCPfPKiPKffi$_Z5mul_iii,($_Z7kernelCPfPKiPKffi$add_i - $_Z7kernelCPfPKiPKffi$_Z5mul_iii)
$_Z7kernelCPfPKiPKffi$_Z5mul_iii:
[----:B------:R-:W-:Y:S02]  /*01a0*/  IMAD.MOV.U32 R3, RZ, RZ, 0x0 ;  /* 0x00000000ff037424 */ /* 0x000fe400078e00ff */
[----:B------:R-:W-:Y:S02]  /*01b0*/  IMAD.SHL.U32 R4, R0, 0x2, RZ ;  /* 0x0000000200047824 */ /* 0x000fe400078e00ff */
[----:B------:R-:W-:Y:S05]  /*01c0*/  RET.REL.NODEC R2 `(_Z7kernelCPfPKiPKffi) ;  /* 0xfffffffc028c7950 */ /* 0x000fea0003c3ffff */
        .type           $_Z7kernelCPfPKiPKffi$add_i,@function
        .size           $_Z7kernelCPfPKiPKffi$add_i,($_Z7kernelCPfPKiPKffi$saxpy_f - $_Z7kernelCPfPKiPKffi$add_i)
$_Z7kernelCPfPKiPKffi$add_i:
[----:B------:R-:W-:Y:S01]  /*01d0*/  IMAD.MOV.U32 R3, RZ, RZ, 0x0 ;  /* 0x00000000ff037424 */ /* 0x000fe200078e00ff */
[----:B------:R-:W-:-:S03]  /*01e0*/  IADD3 R0, PT, PT, R0, R4, RZ ;  /* 0x0000000400007210 */ /* 0x000fc60007ffe0ff */
[----:B------:R-:W-:Y:S05]  /*01f0*/  RET.REL.NODEC R2 `(_Z7kernelCPfPKiPKffi) ;  /* 0xfffffffc02807950 */ /* 0x000fea0003c3ffff */
        .type           $_Z7kernelCPfPKiPKffi$saxpy_f,@function
        .size           $_Z7kernelCPfPKiPKffi$saxpy_f,(.L_x_5 - $_Z7kernelCPfPKiPKffi$saxpy_f)
$_Z7kernelCPfPKiPKffi$saxpy_f:
[----:B------:R-:W0:Y:S01]  /*0200*/  LDCU UR6, c[0x0][0x398] ;  /* 0x00007300ff0677ac */ /* 0x000e220008000800 */
[----:B------:R-:W-:Y:S02]  /*0210*/  HFMA2 R3, -RZ, RZ, 0, 0 ;  /* 0x00000000ff037431 */ /* 0x000fe400000001ff */
[----:B0-----:R-:W-:Y:S01]  /*0220*/  FFMA R7, R7, UR6, R2 ;  /* 0x0000000607077c23 */ /* 0x001fe20008000002 */
[----:B------:R-:W-:-:S04]  /*0230*/  MOV R2, R0 ;  /* 0x0000000000027202 */ /* 0x000fc80000000f00 */
[----:B------:R-:W-:Y:S05]  /*0240*/  RET.REL.NODEC R2 `(_Z7kernelCPfPKiPKffi) ;  /* 0xfffffffc026c7950 */ /* 0x000fea0003c3ffff */
.L_x_0:
[----:B------:R-:W-:-:S00]  /*0250*/  BRA `(.L_x_0) ;  /* 0xfffffffc00fc7947 */ /* 0x000fc0000383ffff */
[----:B------:R-:W-:-:S00]  /*0260*/  NOP ;  /* 0x0000000000007918 */ /* 0x000fc00000000000 */
        /* <DEDUP_REMOVED lines=9> */
.L_x_5:


//--------------------- .text._Z7kernelBPfPKfS1_fi --------------------------
	.section	.text._Z7kernelBPfPKfS1_fi,"ax",@progbits
	.align	128
        .global         _Z7kernelBPfPKfS1_fi
        .type           _Z7kernelBPfPKfS1_fi,@function
        .size           _Z7kernelBPfPKfS1_fi,(.L_x_7 - _Z7kernelBPfPKfS1_fi)
        .other          _Z7kernelBPfPKfS1_fi,@"STO_CUDA_ENTRY STV_DEFAULT"
_Z7kernelBPfPKfS1_fi:
.text._Z7kernelBPfPKfS1_fi:
        /* <DEDUP_REMOVED lines=9> */
[----:B------:R-:W1:Y:S07]  /*0090*/  LDCU.64 UR4, c[0x0][0x358] ;  /* 0x00006b00ff0477ac */ /* 0x000e6e0008000a00 */
[----:B------:R-:W2:Y:S01]  /*00a0*/  LDC.64 R4, c[0x0][0x390] ;  /* 0x0000e400ff047b82 */ /* 0x000ea20000000a00 */
[----:B0-----:R-:W-:-:S06]  /*00b0*/  IMAD.WIDE R2, R7, 0x4, R2 ;  /* 0x0000000407027825 */ /* 0x001fcc00078e0202 */
[----:B-1----:R0:W5:Y:S01]  /*00c0*/  LDG.E.CONSTANT R2, desc[UR4][R2.64] ;  /* 0x0000000402027981 */ /* 0x002162000c1e9900 */
[----:B--2---:R-:W-:-:S06]  /*00d0*/  IMAD.WIDE R4, R7, 0x4, R4 ;  /* 0x0000000407047825 */ /* 0x004fcc00078e0204 */
[----:B------:R0:W5:Y:S01]  /*00e0*/  LDG.E.CONSTANT R4, desc[UR4][R4.64] ;  /* 0x0000000404047981 */ /* 0x000162000c1e9900 */
[----:B------:R-:W-:-:S07]  /*00f0*/  MOV R6, 0x110 ;  /* 0x0000011000067802 */ /* 0x000fce0000000f00 */
[----:B0----5:R-:W-:Y:S05]  /*0100*/  CALL.REL.NOINC `($_Z7kernelBPfPKfS1_fi$_Z8helper_ffff) ;  /* 0x0000000000107944 */ /* 0x021fea0003c00000 */
[----:B------:R-:W0:Y:S02]  /*0110*/  LDC.64 R2, c[0x0][0x380] ;  /* 0x0000e000ff027b82 */ /* 0x000e240000000a00 */
[----:B0-----:R-:W-:-:S05]  /*0120*/  IMAD.WIDE R2, R7, 0x4, R2 ;  /* 0x0000000407027825 */ /* 0x001fca00078e0202 */
[----:B------:R-:W-:Y:S01]  /*0130*/  STG.E desc[UR4][R2.64], R0 ;  /* 0x0000000002007986 */ /* 0x000fe2000c101904 */
[----:B------:R-:W-:Y:S05]  /*0140*/  EXIT ;  /* 0x000000000000794d */ /* 0x000fea0003800000 */
        .type           $_Z7kernelBPfPKfS1_fi$_Z8helper_ffff,@function
        .size           $_Z7kernelBPfPKfS1_fi$_Z8helper_ffff,($_Z7kernelBPfPKfS1_fi$saxpy_f - $_Z7kernelBPfPKfS1_fi$_Z8helper_ffff)
$_Z7kernelBPfPKfS1_fi$_Z8helper_ffff:
[----:B------:R-:W-:-:S07]  /*0150*/  MOV R5, 0x170 ;  /* 0x0000017000057802 */ /* 0x000fce0000000f00 */
[----:B------:R-:W-:Y:S05]  /*0160*/  CALL.REL.NOINC `($_Z7kernelBPfPKfS1_fi$saxpy_f) ;  /* 0x00000000000c7944 */ /* 0x000fea0003c00000 */
[----:B------:R-:W-:Y:S01]  /*0170*/  HFMA2 R3, -RZ, RZ, 0, 0 ;  /* 0x00000000ff037431 */ /* 0x000fe200000001ff */
[----:B------:R-:W-:-:S04]  /*0180*/  MOV R2, R6 ;  /* 0x0000000600027202 */ /* 0x000fc80000000f00 */
[----:B------:R-:W-:Y:S05]  /*0190*/  RET.REL.NODEC R2 `(_Z7kernelBPfPKfS1_fi) ;  /* 0xfffffffc02987950 */ /* 0x000fea0003c3ffff */
        .type           $_Z7kernelBPfPKfS1_fi$saxpy_f,@function
        .size           $_Z7kernelBPfPKfS1_fi$saxpy_f,(.L_x_7 - $_Z7kernelBPfPKfS1_fi$saxpy_f)
$_Z7kernelBPfPKfS1_fi$saxpy_f:
[----:B------:R-:W0:Y:S01]  /*01a0*/  LDCU UR6, c[0x0][0x398] ;  /* 0x00007300ff0677ac */ /* 0x000e220008000800 */
[----:B------:R-:W-:Y:S02]  /*01b0*/  HFMA2 R3, -RZ, RZ, 0, 0 ;  /* 0x00000000ff037431 */ /* 0x000fe400000001ff */
[----:B0-----:R-:W-:Y:S01]  /*01c0*/  FFMA R0, R2, UR6, R4 ;  /* 0x0000000602007c23 */ /* 0x001fe20008000004 */
[----:B------:R-:W-:-:S04]  /*01d0*/  MOV R2, R5 ;  /* 0x0000000500027202 */ /* 0x000fc80000000f00 */
[----:B------:R-:W-:Y:S05]  /*01e0*/  RET.REL.NODEC R2 `(_Z7kernelBPfPKfS1_fi) ;  /* 0xfffffffc02847950 */ /* 0x000fea0003c3ffff */
.L_x_1:
        /* <DEDUP_REMOVED lines=9> */
.L_x_7:


//--------------------- .text._Z7kernelAPiPKii    --------------------------
	.section	.text._Z7kernelAPiPKii,"ax",@progbits
	.align	128
        .global         _Z7kernelAPiPKii
        .type           _Z7kernelAPiPKii,@function
        .size           _Z7kernelAPiPKii,(.L_x_9 - _Z7kernelAPiPKii)
        .other          _Z7kernelAPiPKii,@"STO_CUDA_ENTRY STV_DEFAULT"
_Z7kernelAPiPKii:
.text._Z7kernelAPiPKii:
        /* <DEDUP_REMOVED lines=13> */
[----:B-----5:R-:W-:Y:S05]  /*00d0*/  CALL.REL.NOINC `($_Z7kernelAPiPKii$_Z5mul_iii) ;  /* 0x00000000001c7944 */ /* 0x020fea0003c00000 */
[----:B------:R-:W-:-:S07]  /*00e0*/  MOV R2, 0x100 ;  /* 0x0000010000027802 */ /* 0x000fce0000000f00 */
[----:B------:R-:W-:Y:S05]  /*00f0*/  CALL.REL.NOINC `($_Z7kernelAPiPKii$add_i) ;  /* 0x0000000000207944 */ /* 0x000fea0003c00000 */
[----:B------:R-:W0:Y:S01]  /*0100*/  LDC.64 R2, c[0x0][0x380] ;  /* 0x0000e000ff027b82 */ /* 0x000e220000000a00 */
[----:B------:R-:W-:Y:S01]  /*0110*/  IADD3 R7, PT, PT, R4, R7, RZ ;  /* 0x0000000704077210 */ /* 0x000fe20007ffe0ff */
[----:B0-----:R-:W-:-:S05]  /*0120*/  IMAD.WIDE R2, R5, 0x4, R2 ;  /* 0x0000000405027825 */ /* 0x001fca00078e0202 */
[----:B------:R-:W-:Y:S01]  /*0130*/  STG.E desc[UR4][R2.64], R7 ;  /* 0x0000000702007986 */ /* 0x000fe2000c101904 */
[----:B------:R-:W-:Y:S05]  /*0140*/  EXIT ;  /* 0x000000000000794d */ /* 0x000fea0003800000 */
        .type           $_Z7kernelAPiPKii$_Z5mul_iii,@function
        .size           $_Z7kernelAPiPKii$_Z5mul_iii,($_Z7kernelAPiPKii$add_i - $_Z7kernelAPiPKii$_Z5mul_iii)
$_Z7kernelAPiPKii$_Z5mul_iii:
[----:B------:R-:W-:Y:S02]  /*0150*/  HFMA2 R3, -RZ, RZ, 0, 0 ;  /* 0x00000000ff037431 */ /* 0x000fe400000001ff */
[----:B------:R-:W-:Y:S02]  /*0160*/  IMAD R4, R0, 0x3, RZ ;  /* 0x0000000300047824 */ /* 0x000fe400078e02ff */
[----:B------:R-:W-:Y:S05]  /*0170*/  RET.REL.NODEC R2 `(_Z7kernelAPiPKii) ;  /* 0xfffffffc02a07950 */ /* 0x000fea0003c3ffff */
        .type           $_Z7kernelAPiPKii$add_i,@function
        .size           $_Z7kernelAPiPKii$add_i,(.L_x_9 - $_Z7kernelAPiPKii$add_i)
$_Z7kernelAPiPKii$add_i:
[----:B------:R-:W-:Y:S02]  /*0180*/  MOV R3, 0x0 ;  /* 0x0000000000037802 */ /* 0x000fe40000000f00 */
[----:B------:R-:W-:Y:S02]  /*0190*/  IADD3 R7, PT, PT, R0, 0x2, RZ ;  /* 0x0000000200077810 */ /* 0x000fe40007ffe0ff */
[----:B------:R-:W-:Y:S05]  /*01a0*/  RET.REL.NODEC R2 `(_Z7kernelAPiPKii) ;  /* 0xfffffffc02947950 */ /* 0x000fea0003c3ffff */
.L_x_2:
        /* <DEDUP_REMOVED lines=13> */
.L_x_9:


//--------------------- .nv.shared.reserved.0     --------------------------
	.section	.nv.shared.reserved.0,"aw",@nobits
	.weak		__nv_reservedSMEM_offset_0_alias
	.size		__nv_reservedSMEM_offset_0_alias, 0, 64
	.other		__nv_reservedSMEM_offset_0_alias,@"STO_CUDA_RESERVED_SHARED STV_DEFAULT"
__nv_reservedSMEM_offset_0_alias:
	.zero		0
	.zero		64


//--------------------- .nv.constant0._Z7kernelCPfPKiPKffi --------------------------
	.section	.nv.constant0._Z7kernelCPfPKiPKffi,"a",@progbits
	.sectionflags	@""
	.align	4
.nv.constant0._Z7kernelCPfPKiPKffi:
	.zero		928


//--------------------- .nv.constant0._Z7kernelBPfPKfS1_fi --------------------------
	.section	.nv.constant0._Z7kernelBPfPKfS1_fi,"a",@progbits
	.sectionflags	@""
	.align	4
.nv.constant0._Z7kernelBPfPKfS1_fi:
	.zero		928


//--------------------- .nv.constant0._Z7kernelAPiPKii --------------------------
	.section	.nv.constant0._Z7kernelAPiPKii,"a",@progbits
	.sectionflags	@""
	.align	4
.nv.constant0._Z7kernelAPiPKii:
	.zero		916


//--------------------- SYMBOLS --------------------------

	.type		.nv.reservedSmem.offset0,@object
	.size		.nv.reservedSmem.offset0,0x4
